//
// Generated by NVIDIA NVVM Compiler
//
// Compiler Build ID: CL-36424714
// Cuda compilation tools, release 13.0, V13.0.88
// Based on NVVM 20.0.0
//

.version 9.0
.target sm_100
.address_size 64

	// .globl	_Z20process_image_kernelPhS_PiS0_
// _ZZ20process_image_kernelPhS_PiS0_E11l_histogram has been demoted
// _ZZ20process_image_kernelPhS_PiS0_E5l_cdf has been demoted

.visible .entry _Z20process_image_kernelPhS_PiS0_(
	.param .u64 .ptr .align 1 _Z20process_image_kernelPhS_PiS0__param_0,
	.param .u64 .ptr .align 1 _Z20process_image_kernelPhS_PiS0__param_1,
	.param .u64 .ptr .align 1 _Z20process_image_kernelPhS_PiS0__param_2,
	.param .u64 .ptr .align 1 _Z20process_image_kernelPhS_PiS0__param_3
)
{
	.reg .pred 	%p<9>;
	.reg .b16 	%rs<11>;
	.reg .b32 	%r<79>;
	.reg .b64 	%rd<21>;
	// demoted variable
	.shared .align 4 .b8 _ZZ20process_image_kernelPhS_PiS0_E11l_histogram[1024];
	// demoted variable
	.shared .align 4 .b8 _ZZ20process_image_kernelPhS_PiS0_E5l_cdf[1024];
	ld.param.u64 	%rd4, [_Z20process_image_kernelPhS_PiS0__param_0];
	ld.param.u64 	%rd2, [_Z20process_image_kernelPhS_PiS0__param_2];
	ld.param.u64 	%rd3, [_Z20process_image_kernelPhS_PiS0__param_3];
	cvta.to.global.u64 	%rd1, %rd4;
	mov.u32 	%r1, %tid.x;
	mov.u32 	%r2, %ntid.x;
	shl.b32 	%r29, %r1, 2;
	mov.u32 	%r30, _ZZ20process_image_kernelPhS_PiS0_E11l_histogram;
	add.s32 	%r3, %r30, %r29;
	mov.b32 	%r31, 0;
	st.shared.u32 	[%r3], %r31;
	add.s32 	%r32, %r1, %r2;
	cvt.u16.u32 	%rs2, %r32;
	not.b16 	%rs3, %rs2;
	cvt.u16.u32 	%rs4, %r2;
	div.u16 	%rs5, %rs3, %rs4;
	and.b16  	%rs1, %rs5, 3;
	setp.eq.s16 	%p1, %rs1, 2;
	mov.u32 	%r70, %r1;
	@%p1 bra 	$L__BB0_3;
	cvt.u32.u16 	%r4, %rs1;
	mov.b32 	%r69, 0;
	mov.u32 	%r70, %r1;
$L__BB0_2:
	.pragma "nounroll";
	cvt.u64.u32 	%rd5, %r70;
	add.s64 	%rd6, %rd1, %rd5;
	ld.global.u8 	%rs6, [%rd6];
	mul.wide.u16 	%r34, %rs6, 4;
	add.s32 	%r36, %r30, %r34;
	atom.shared.add.u32 	%r37, [%r36], 1;
	add.s32 	%r70, %r70, %r2;
	add.s32 	%r69, %r69, 1;
	xor.b32  	%r38, %r69, %r4;
	setp.ne.s32 	%p2, %r38, 2;
	@%p2 bra 	$L__BB0_2;
$L__BB0_3:
	shl.b32 	%r39, %r2, 1;
	add.s32 	%r73, %r70, %r39;
	shl.b32 	%r11, %r2, 2;
	mad.lo.s32 	%r72, %r2, 3, %r70;
	add.s32 	%r71, %r2, %r70;
$L__BB0_4:
	cvt.u64.u32 	%rd7, %r70;
	add.s64 	%rd8, %rd1, %rd7;
	ld.global.u8 	%rs7, [%rd8];
	mul.wide.u16 	%r40, %rs7, 4;
	add.s32 	%r42, %r30, %r40;
	atom.shared.add.u32 	%r43, [%r42], 1;
	add.s32 	%r44, %r70, %r2;
	cvt.u64.u32 	%rd9, %r71;
	add.s64 	%rd10, %rd1, %rd9;
	ld.global.u8 	%rs8, [%rd10];
	mul.wide.u16 	%r45, %rs8, 4;
	add.s32 	%r46, %r30, %r45;
	atom.shared.add.u32 	%r47, [%r46], 1;
	add.s32 	%r48, %r44, %r2;
	cvt.u64.u32 	%rd11, %r73;
	add.s64 	%rd12, %rd1, %rd11;
	ld.global.u8 	%rs9, [%rd12];
	mul.wide.u16 	%r49, %rs9, 4;
	add.s32 	%r50, %r30, %r49;
	atom.shared.add.u32 	%r51, [%r50], 1;
	add.s32 	%r52, %r48, %r2;
	cvt.u64.u32 	%rd13, %r72;
	add.s64 	%rd14, %rd1, %rd13;
	ld.global.u8 	%rs10, [%rd14];
	mul.wide.u16 	%r53, %rs10, 4;
	add.s32 	%r54, %r30, %r53;
	atom.shared.add.u32 	%r55, [%r54], 1;
	add.s32 	%r70, %r52, %r2;
	add.s32 	%r73, %r73, %r11;
	add.s32 	%r72, %r72, %r11;
	add.s32 	%r71, %r71, %r11;
	setp.lt.u32 	%p3, %r70, 65536;
	@%p3 bra 	$L__BB0_4;
	bar.sync 	0;
	ld.shared.u32 	%r56, [%r3];
	cvta.to.global.u64 	%rd15, %rd2;
	mul.wide.u32 	%rd16, %r1, 4;
	add.s64 	%rd17, %rd15, %rd16;
	st.global.u32 	[%rd17], %r56;
	mov.u32 	%r58, _ZZ20process_image_kernelPhS_PiS0_E5l_cdf;
	add.s32 	%r22, %r58, %r29;
	st.shared.u32 	[%r22], %r56;
	bar.sync 	0;
	setp.lt.u32 	%p4, %r2, 2;
	@%p4 bra 	$L__BB0_14;
	mov.b32 	%r75, 1;
$L__BB0_7:
	setp.gt.u32 	%p5, %r1, 255;
	@%p5 bra 	$L__BB0_13;
	setp.lt.u32 	%p6, %r1, %r75;
	@%p6 bra 	$L__BB0_10;
	sub.s32 	%r61, %r1, %r75;
	shl.b32 	%r62, %r61, 2;
	add.s32 	%r64, %r58, %r62;
	ld.shared.u32 	%r78, [%r64];
$L__BB0_10:
	setp.lt.u32 	%p7, %r1, %r75;
	bar.sync 	0;
	@%p7 bra 	$L__BB0_12;
	ld.shared.u32 	%r65, [%r22];
	add.s32 	%r66, %r65, %r78;
	st.shared.u32 	[%r22], %r66;
$L__BB0_12:
	bar.sync 	0;
$L__BB0_13:
	shl.b32 	%r75, %r75, 1;
	setp.lt.u32 	%p8, %r75, %r2;
	@%p8 bra 	$L__BB0_7;
$L__BB0_14:
	cvta.to.global.u64 	%rd18, %rd3;
	ld.shared.u32 	%r67, [%r22];
	add.s64 	%rd20, %rd18, %rd16;
	st.global.u32 	[%rd20], %r67;
	bar.sync 	0;
	ret;

}


// ===== COMPILED SASS (sm_100) =====

	.target	sm_100

	.elftype	@"ET_EXEC"


//--------------------- .note.nv.tkinfo           --------------------------
	.section	.note.nv.tkinfo,"",@"SHT_NOTE"
	.sectionflags	@"SHF_NOTE_NV_TKINFO"
	.tkinfo
        /*0018*/ 	.word	0x00000002
        /*0030*/ 	.string	""
        /*0030*/ 	.string	"ptxas"
        /*0030*/ 	.string	"Cuda compilation tools, release 13.0, V13.0.88"
        /*0030*/ 	.string	"Build cuda_13.0.r13.0/compiler.36424714_0"
        /*0030*/ 	.string	"-arch sm_100 -m 64 "



//--------------------- .note.nv.cuinfo           --------------------------
	.section	.note.nv.cuinfo,"",@"SHT_NOTE"
	.sectionflags	@"SHF_NOTE_NV_CUINFO"
        /*0018*/ 	.short	0x0002
        /*001a*/ 	.short	0x0064
        /*001c*/ 	.short	0x0082
	.zero		2


//--------------------- .nv.info                  --------------------------
	.section	.nv.info,"",@"SHT_CUDA_INFO"
	.align	4


	//----- nvinfo : EIATTR_REGCOUNT
	.align		4
        /*0000*/ 	.byte	0x04, 0x2f
        /*0002*/ 	.short	(.L_1 - .L_0)
	.align		4
.L_0:
        /*0004*/ 	.word	index@(_Z20process_image_kernelPhS_PiS0_)
        /*0008*/ 	.word	0x00000016


	//----- nvinfo : EIATTR_FRAME_SIZE
	.align		4
.L_1:
        /*000c*/ 	.byte	0x04, 0x11
        /*000e*/ 	.short	(.L_3 - .L_2)
	.align		4
.L_2:
        /*0010*/ 	.word	index@($__internal_0_$__cuda_sm20_div_u16)
        /*0014*/ 	.word	0x00000000


	//----- nvinfo : EIATTR_FRAME_SIZE
	.align		4
.L_3:
        /*0018*/ 	.byte	0x04, 0x11
        /*001a*/ 	.short	(.L_5 - .L_4)
	.align		4
.L_4:
        /*001c*/ 	.word	index@(_Z20process_image_kernelPhS_PiS0_)
        /*0020*/ 	.word	0x00000000


	//----- nvinfo : EIATTR_MIN_STACK_SIZE
	.align		4
.L_5:
        /*0024*/ 	.byte	0x04, 0x12
        /*0026*/ 	.short	(.L_7 - .L_6)
	.align		4
.L_6:
        /*0028*/ 	.word	index@(_Z20process_image_kernelPhS_PiS0_)
        /*002c*/ 	.word	0x00000000
.L_7:


//--------------------- .nv.compat                --------------------------
	.section	.nv.compat,"",@"SHT_CUDA_COMPAT_INFO"
	.align	4
        /*0000*/ 	.byte	0x02, 0x09, 0x00, 0x00, 0x02, 0x02, 0x01, 0x00, 0x02, 0x05, 0x05, 0x00, 0x03, 0x07, 0x01, 0x01
        /*0010*/ 	.byte	0x02, 0x03, 0x00, 0x00, 0x02, 0x06, 0x01, 0x00, 0x04, 0x0b, 0x08, 0x00, 0x01, 0x00, 0x00, 0x00
        /*0020*/ 	.byte	0x00, 0x00, 0x00, 0x00


//--------------------- .nv.info._Z20process_image_kernelPhS_PiS0_ --------------------------
	.section	.nv.info._Z20process_image_kernelPhS_PiS0_,"",@"SHT_CUDA_INFO"
	.sectionflags	@""
	.align	4


	//----- nvinfo : EIATTR_CUDA_API_VERSION
	.align		4
        /*0000*/ 	.byte	0x04, 0x37
        /*0002*/ 	.short	(.L_9 - .L_8)
.L_8:
        /*0004*/ 	.word	0x00000082


	//----- nvinfo : EIATTR_KPARAM_INFO
	.align		4
.L_9:
        /*0008*/ 	.byte	0x04, 0x17
        /*000a*/ 	.short	(.L_11 - .L_10)
.L_10:
        /*000c*/ 	.word	0x00000000
        /*0010*/ 	.short	0x0003
        /*0012*/ 	.short	0x0018
        /*0014*/ 	.byte	0x00, 0xf5, 0x21, 0x00


	//----- nvinfo : EIATTR_KPARAM_INFO
	.align		4
.L_11:
        /*0018*/ 	.byte	0x04, 0x17
        /*001a*/ 	.short	(.L_13 - .L_12)
.L_12:
        /*001c*/ 	.word	0x00000000
        /*0020*/ 	.short	0x0002
        /*0022*/ 	.short	0x0010
        /*0024*/ 	.byte	0x00, 0xf5, 0x21, 0x00


	//----- nvinfo : EIATTR_KPARAM_INFO
	.align		4
.L_13:
        /*0028*/ 	.byte	0x04, 0x17
        /*002a*/ 	.short	(.L_15 - .L_14)
.L_14:
        /*002c*/ 	.word	0x00000000
        /*0030*/ 	.short	0x0001
        /*0032*/ 	.short	0x0008
        /*0034*/ 	.byte	0x00, 0xf5, 0x21, 0x00


	//----- nvinfo : EIATTR_KPARAM_INFO
	.align		4
.L_15:
        /*0038*/ 	.byte	0x04, 0x17
        /*003a*/ 	.short	(.L_17 - .L_16)
.L_16:
        /*003c*/ 	.word	0x00000000
        /*0040*/ 	.short	0x0000
        /*0042*/ 	.short	0x0000
        /*0044*/ 	.byte	0x00, 0xf5, 0x21, 0x00


	//----- nvinfo : EIATTR_SPARSE_MMA_MASK
	.align		4
.L_17:
        /*0048*/ 	.byte	0x03, 0x50
        /*004a*/ 	.short	0x0000


	//----- nvinfo : EIATTR_MAXREG_COUNT
	.align		4
        /*004c*/ 	.byte	0x03, 0x1b
        /*004e*/ 	.short	0x00ff


	//----- nvinfo : EIATTR_NUM_BARRIERS
	.align		4
        /*0050*/ 	.byte	0x02, 0x4c
        /*0052*/ 	.byte	0x01
	.zero		1


	//----- nvinfo : EIATTR_MERCURY_ISA_VERSION
	.align		4
        /*0054*/ 	.byte	0x03, 0x5f
        /*0056*/ 	.short	0x0101


	//----- nvinfo : EIATTR_VRC_CTA_INIT_COUNT
	.align		4
        /*0058*/ 	.byte	0x02, 0x4a
	.zero		1
	.zero		1


	//----- nvinfo : EIATTR_EXIT_INSTR_OFFSETS
	.align		4
        /*005c*/ 	.byte	0x04, 0x1c
        /*005e*/ 	.short	(.L_19 - .L_18)


	//   ....[0]....
.L_18:
        /*0060*/ 	.word	0x00000690


	//----- nvinfo : EIATTR_CRS_STACK_SIZE
	.align		4
.L_19:
        /*0064*/ 	.byte	0x04, 0x1e
        /*0066*/ 	.short	(.L_21 - .L_20)
.L_20:
        /*0068*/ 	.word	0x00000000


	//----- nvinfo : EIATTR_CBANK_PARAM_SIZE
	.align		4
.L_21:
        /*006c*/ 	.byte	0x03, 0x19
        /*006e*/ 	.short	0x0020


	//----- nvinfo : EIATTR_PARAM_CBANK
	.align		4
        /*0070*/ 	.byte	0x04, 0x0a
        /*0072*/ 	.short	(.L_23 - .L_22)
	.align		4
.L_22:
        /*0074*/ 	.word	index@(.nv.constant0._Z20process_image_kernelPhS_PiS0_)
        /*0078*/ 	.short	0x0380
        /*007a*/ 	.short	0x0020


	//----- nvinfo : EIATTR_SW_WAR
	.align		4
.L_23:
        /*007c*/ 	.byte	0x04, 0x36
        /*007e*/ 	.short	(.L_25 - .L_24)
.L_24:
        /*0080*/ 	.word	0x00000008
.L_25:


//--------------------- .nv.callgraph             --------------------------
	.section	.nv.callgraph,"",@"SHT_CUDA_CALLGRAPH"
	.align	4
	.sectionentsize	8
	.align		4
        /*0000*/ 	.word	0x00000000
	.align		4
        /*0004*/ 	.word	0xffffffff
	.align		4
        /*0008*/ 	.word	0x00000000
	.align		4
        /*000c*/ 	.word	0xfffffffe
	.align		4
        /*0010*/ 	.word	0x00000000
	.align		4
        /*0014*/ 	.word	0xfffffffd
	.align		4
        /*0018*/ 	.word	0x00000000
	.align		4
        /*001c*/ 	.word	0xfffffffc


//--------------------- .text._Z20process_image_kernelPhS_PiS0_ --------------------------
	.section	.text._Z20process_image_kernelPhS_PiS0_,"ax",@progbits
	.align	128
        .global         _Z20process_image_kernelPhS_PiS0_
        .type           _Z20process_image_kernelPhS_PiS0_,@function
        .size           _Z20process_image_kernelPhS_PiS0_,(.L_x_9 - _Z20process_image_kernelPhS_PiS0_)
        .other          _Z20process_image_kernelPhS_PiS0_,@"STO_CUDA_ENTRY STV_DEFAULT"
_Z20process_image_kernelPhS_PiS0_:
.text._Z20process_image_kernelPhS_PiS0_:
[----:B------:R-:W-:Y:S01]  /*0000*/  LDC R1, c[0x0][0x37c] ;  /* 0x0000df00ff017b82 */ /* 0x000fe20000000800 */
[----:B------:R-:W0:Y:S07]  /*0010*/  S2R R0, SR_TID.X ;  /* 0x0000000000007919 */ /* 0x000e2e0000002100 */
[----:B------:R-:W1:Y:S01]  /*0020*/  S2UR UR5, SR_CgaCtaId ;  /* 0x00000000000579c3 */ /* 0x000e620000008800 */
[----:B------:R-:W-:Y:S01]  /*0030*/  UMOV UR4, 0x400 ;  /* 0x0000040000047882 */ /* 0x000fe20000000000 */
[----:B------:R-:W-:-:S06]  /*0040*/  MOV R9, 0xe0 ;  /* 0x000000e000097802 */ /* 0x000fcc0000000f00 */
[----:B------:R-:W2:Y:S01]  /*0050*/  LDC R3, c[0x0][0x360] ;  /* 0x0000d800ff037b82 */ /* 0x000ea20000000800 */
[----:B-1----:R-:W-:-:S06]  /*0060*/  ULEA UR4, UR5, UR4, 0x18 ;  /* 0x0000000405047291 */ /* 0x002fcc000f8ec0ff */
[C---:B0-----:R-:W-:Y:S01]  /*0070*/  LEA R2, R0.reuse, UR4, 0x2 ;  /* 0x0000000400027c11 */ /* 0x041fe2000f8e10ff */
[----:B--2---:R-:W-:Y:S01]  /*0080*/  IMAD.IADD R4, R0, 0x1, R3 ;  /* 0x0000000100047824 */ /* 0x004fe200078e0203 */
[----:B------:R-:W-:-:S03]  /*0090*/  LOP3.LUT R5, R3, 0xffff, RZ, 0xc0, !PT ;  /* 0x0000ffff03057812 */ /* 0x000fc600078ec0ff */
[----:B------:R0:W-:Y:S01]  /*00a0*/  STS [R2], RZ ;  /* 0x000000ff02007388 */ /* 0x0001e20000000800 */
[----:B------:R-:W-:-:S04]  /*00b0*/  LOP3.LUT R4, RZ, R4, RZ, 0x33, !PT ;  /* 0x00000004ff047212 */ /* 0x000fc800078e33ff */
[----:B------:R-:W-:-:S07]  /*00c0*/  LOP3.LUT R4, R4, 0xffff, RZ, 0xc0, !PT ;  /* 0x0000ffff04047812 */ /* 0x000fce00078ec0ff */
[----:B0-----:R-:W-:Y:S05]  /*00d0*/  CALL.REL.NOINC `($__internal_0_$__cuda_sm20_div_u16) ;  /* 0x0000000400707944 */ /* 0x001fea0003c00000 */
[----:B------:R-:W-:Y:S01]  /*00e0*/  LOP3.LUT R10, R8, 0x3, RZ, 0xc0, !PT ;  /* 0x00000003080a7812 */ /* 0x000fe200078ec0ff */
[----:B------:R-:W0:Y:S01]  /*00f0*/  LDCU.64 UR10, c[0x0][0x380] ;  /* 0x00007000ff0a77ac */ /* 0x000e220008000a00 */
[----:B------:R-:W-:Y:S01]  /*0100*/  BSSY.RECONVERGENT B0, `(.L_x_0) ;  /* 0x0000012000007945 */ /* 0x000fe20003800200 */
[----:B------:R-:W-:Y:S01]  /*0110*/  IMAD.MOV.U32 R4, RZ, RZ, R0 ;  /* 0x000000ffff047224 */ /* 0x000fe200078e0000 */
[----:B------:R-:W-:Y:S01]  /*0120*/  ISETP.NE.AND P0, PT, R10, 0x2, PT ;  /* 0x000000020a00780c */ /* 0x000fe20003f05270 */
[----:B------:R-:W1:Y:S01]  /*0130*/  LDCU.64 UR6, c[0x0][0x358] ;  /* 0x00006b00ff0677ac */ /* 0x000e620008000a00 */
[----:B------:R-:W2:Y:S11]  /*0140*/  LDCU.64 UR8, c[0x0][0x380] ;  /* 0x00007000ff0877ac */ /* 0x000eb60008000a00 */
[----:B------:R-:W-:Y:S05]  /*0150*/  @!P0 BRA `(.L_x_1) ;  /* 0x0000000000308947 */ /* 0x000fea0003800000 */
[----:B------:R-:W-:Y:S02]  /*0160*/  IMAD.MOV.U32 R5, RZ, RZ, RZ ;  /* 0x000000ffff057224 */ /* 0x000fe400078e00ff */
[----:B------:R-:W-:-:S07]  /*0170*/  IMAD.MOV.U32 R4, RZ, RZ, R0 ;  /* 0x000000ffff047224 */ /* 0x000fce00078e0000 */
.L_x_2:
[----:B--2---:R-:W-:-:S05]  /*0180*/  IADD3 R6, P0, PT, R4, UR8, RZ ;  /* 0x0000000804067c10 */ /* 0x004fca000ff1e0ff */
[----:B------:R-:W-:-:S05]  /*0190*/  IMAD.X R7, RZ, RZ, UR9, P0 ;  /* 0x00000009ff077e24 */ /* 0x000fca00080e06ff */
[----:B-1----:R-:W2:Y:S01]  /*01a0*/  LDG.E.U8 R6, desc[UR6][R6.64] ;  /* 0x0000000606067981 */ /* 0x002ea2000c1e1100 */
[----:B------:R-:W-:Y:S02]  /*01b0*/  VIADD R5, R5, 0x1 ;  /* 0x0000000105057836 */ /* 0x000fe40000000000 */
[----:B------:R-:W-:-:S03]  /*01c0*/  IMAD.IADD R4, R3, 0x1, R4 ;  /* 0x0000000103047824 */ /* 0x000fc600078e0204 */
[----:B------:R-:W-:-:S04]  /*01d0*/  LOP3.LUT R9, R5, R10, RZ, 0x3c, !PT ;  /* 0x0000000a05097212 */ /* 0x000fc800078e3cff */
[----:B------:R-:W-:Y:S02]  /*01e0*/  ISETP.NE.AND P0, PT, R9, 0x2, PT ;  /* 0x000000020900780c */ /* 0x000fe40003f05270 */
[----:B--23--:R-:W-:-:S05]  /*01f0*/  LEA R8, R6, UR4, 0x2 ;  /* 0x0000000406087c11 */ /* 0x00cfca000f8e10ff */
[----:B------:R3:W-:Y:S06]  /*0200*/  ATOMS.POPC.INC.32 RZ, [R8+URZ] ;  /* 0x0000000008ff7f8c */ /* 0x0007ec000d8000ff */
[----:B------:R-:W-:Y:S05]  /*0210*/  @P0 BRA `(.L_x_2) ;  /* 0xfffffffc00d80947 */ /* 0x000fea000383ffff */
.L_x_1:
[----:B012---:R-:W-:Y:S05]  /*0220*/  BSYNC.RECONVERGENT B0 ;  /* 0x0000000000007941 */ /* 0x007fea0003800200 */
.L_x_0:
[----:B------:R-:W-:Y:S01]  /*0230*/  BSSY.RECONVERGENT B0, `(.L_x_3) ;  /* 0x000001f000007945 */ /* 0x000fe20003800200 */
[C-C-:B------:R-:W-:Y:S02]  /*0240*/  IMAD R14, R3.reuse, 0x2, R4.reuse ;  /* 0x00000002030e7824 */ /* 0x140fe400078e0204 */
[----:B------:R-:W-:Y:S02]  /*0250*/  IMAD R16, R3, 0x3, R4 ;  /* 0x0000000303107824 */ /* 0x000fe400078e0204 */
[----:B------:R-:W-:-:S07]  /*0260*/  IMAD.IADD R18, R4, 0x1, R3 ;  /* 0x0000000104127824 */ /* 0x000fce00078e0203 */
.L_x_4:
[----:B------:R-:W-:Y:S02]  /*0270*/  IADD3 R12, P2, PT, R4, UR10, RZ ;  /* 0x0000000a040c7c10 */ /* 0x000fe4000ff5e0ff */
[----:B------:R-:W-:Y:S02]  /*0280*/  IADD3 R6, P0, PT, R18, UR10, RZ ;  /* 0x0000000a12067c10 */ /* 0x000fe4000ff1e0ff */
[----:B---3--:R-:W-:Y:S01]  /*0290*/  IADD3 R8, P1, PT, R14, UR10, RZ ;  /* 0x0000000a0e087c10 */ /* 0x008fe2000ff3e0ff */
[----:B------:R-:W-:Y:S01]  /*02a0*/  IMAD.X R13, RZ, RZ, UR11, P2 ;  /* 0x0000000bff0d7e24 */ /* 0x000fe200090e06ff */
[----:B------:R-:W-:Y:S01]  /*02b0*/  IADD3 R10, P2, PT, R16, UR10, RZ ;  /* 0x0000000a100a7c10 */ /* 0x000fe2000ff5e0ff */
[----:B------:R-:W-:Y:S02]  /*02c0*/  IMAD.X R7, RZ, RZ, UR11, P0 ;  /* 0x0000000bff077e24 */ /* 0x000fe400080e06ff */
[----:B------:R-:W-:Y:S01]  /*02d0*/  IMAD.X R9, RZ, RZ, UR11, P1 ;  /* 0x0000000bff097e24 */ /* 0x000fe200088e06ff */
[----:B------:R-:W2:Y:S01]  /*02e0*/  LDG.E.U8 R12, desc[UR6][R12.64] ;  /* 0x000000060c0c7981 */ /* 0x000ea2000c1e1100 */
[----:B------:R-:W-:-:S03]  /*02f0*/  IMAD.X R11, RZ, RZ, UR11, P2 ;  /* 0x0000000bff0b7e24 */ /* 0x000fc600090e06ff */
[----:B------:R-:W3:Y:S04]  /*0300*/  LDG.E.U8 R6, desc[UR6][R6.64] ;  /* 0x0000000606067981 */ /* 0x000ee8000c1e1100 */
[----:B------:R-:W4:Y:S04]  /*0310*/  LDG.E.U8 R8, desc[UR6][R8.64] ;  /* 0x0000000608087981 */ /* 0x000f28000c1e1100 */
[----:B------:R-:W5:Y:S01]  /*0320*/  LDG.E.U8 R10, desc[UR6][R10.64] ;  /* 0x000000060a0a7981 */ /* 0x000f62000c1e1100 */
[C---:B------:R-:W-:Y:S01]  /*0330*/  IADD3 R4, PT, PT, R3.reuse, R4, R3 ;  /* 0x0000000403047210 */ /* 0x040fe20007ffe003 */
[----:B------:R-:W-:-:S02]  /*0340*/  IMAD R18, R3, 0x4, R18 ;  /* 0x0000000403127824 */ /* 0x000fc400078e0212 */
[C---:B------:R-:W-:Y:S01]  /*0350*/  IMAD R14, R3.reuse, 0x4, R14 ;  /* 0x00000004030e7824 */ /* 0x040fe200078e020e */
[C---:B------:R-:W-:Y:S01]  /*0360*/  IADD3 R4, PT, PT, R3.reuse, R4, R3 ;  /* 0x0000000403047210 */ /* 0x040fe20007ffe003 */
[----:B------:R-:W-:-:S03]  /*0370*/  IMAD R16, R3, 0x4, R16 ;  /* 0x0000000403107824 */ /* 0x000fc600078e0210 */
[----:B------:R-:W-:Y:S02]  /*0380*/  ISETP.GE.U32.AND P0, PT, R4, 0x10000, PT ;  /* 0x000100000400780c */ /* 0x000fe40003f06070 */
[----:B0-2---:R-:W-:Y:S02]  /*0390*/  LEA R5, R12, UR4, 0x2 ;  /* 0x000000040c057c11 */ /* 0x005fe4000f8e10ff */
[----:B---3--:R-:W-:-:S03]  /*03a0*/  LEA R15, R6, UR4, 0x2 ;  /* 0x00000004060f7c11 */ /* 0x008fc6000f8e10ff */
[----:B------:R0:W-:Y:S01]  /*03b0*/  ATOMS.POPC.INC.32 RZ, [R5+URZ] ;  /* 0x0000000005ff7f8c */ /* 0x0001e2000d8000ff */
[----:B----4-:R-:W-:-:S03]  /*03c0*/  LEA R17, R8, UR4, 0x2 ;  /* 0x0000000408117c11 */ /* 0x010fc6000f8e10ff */
[----:B------:R0:W-:Y:S01]  /*03d0*/  ATOMS.POPC.INC.32 RZ, [R15+URZ] ;  /* 0x000000000fff7f8c */ /* 0x0001e2000d8000ff */
[----:B-----5:R-:W-:-:S03]  /*03e0*/  LEA R19, R10, UR4, 0x2 ;  /* 0x000000040a137c11 */ /* 0x020fc6000f8e10ff */
[----:B------:R0:W-:Y:S04]  /*03f0*/  ATOMS.POPC.INC.32 RZ, [R17+URZ] ;  /* 0x0000000011ff7f8c */ /* 0x0001e8000d8000ff */
[----:B------:R0:W-:Y:S01]  /*0400*/  ATOMS.POPC.INC.32 RZ, [R19+URZ] ;  /* 0x0000000013ff7f8c */ /* 0x0001e2000d8000ff */
[----:B------:R-:W-:Y:S05]  /*0410*/  @!P0 BRA `(.L_x_4) ;  /* 0xfffffffc00948947 */ /* 0x000fea000383ffff */
[----:B------:R-:W-:Y:S05]  /*0420*/  BSYNC.RECONVERGENT B0 ;  /* 0x0000000000007941 */ /* 0x000fea0003800200 */
.L_x_3:
[----:B------:R-:W-:Y:S01]  /*0430*/  BAR.SYNC.DEFER_BLOCKING 0x0 ;  /* 0x0000000000007b1d */ /* 0x000fe20000010000 */
[----:B------:R-:W-:-:S07]  /*0440*/  ISETP.GE.U32.AND P0, PT, R3, 0x2, PT ;  /* 0x000000020300780c */ /* 0x000fce0003f06070 */
[----:B------:R-:W1:Y:S01]  /*0450*/  S2UR UR5, SR_CgaCtaId ;  /* 0x00000000000579c3 */ /* 0x000e620000008800 */
[----:B------:R-:W-:Y:S02]  /*0460*/  UMOV UR4, 0x400 ;  /* 0x0000040000047882 */ /* 0x000fe40000000000 */
[----:B------:R-:W-:-:S05]  /*0470*/  UIADD3 UR4, UPT, UPT, UR4, 0x400, URZ ;  /* 0x0000040004047890 */ /* 0x000fca000fffe0ff */
[----:B0-----:R-:W0:Y:S01]  /*0480*/  LDC.64 R4, c[0x0][0x390] ;  /* 0x0000e400ff047b82 */ /* 0x001e220000000a00 */
[----:B------:R-:W2:Y:S01]  /*0490*/  LDS R7, [R2] ;  /* 0x0000000002077984 */ /* 0x000ea20000000800 */
[----:B-1----:R-:W-:-:S06]  /*04a0*/  ULEA UR4, UR5, UR4, 0x18 ;  /* 0x0000000405047291 */ /* 0x002fcc000f8ec0ff */
[C---:B------:R-:W-:Y:S01]  /*04b0*/  LEA R6, R0.reuse, UR4, 0x2 ;  /* 0x0000000400067c11 */ /* 0x040fe2000f8e10ff */
[----:B0-----:R-:W-:-:S05]  /*04c0*/  IMAD.WIDE.U32 R4, R0, 0x4, R4 ;  /* 0x0000000400047825 */ /* 0x001fca00078e0004 */
[----:B--2---:R0:W-:Y:S04]  /*04d0*/  STG.E desc[UR6][R4.64], R7 ;  /* 0x0000000704007986 */ /* 0x0041e8000c101906 */
[----:B------:R0:W-:Y:S01]  /*04e0*/  STS [R6], R7 ;  /* 0x0000000706007388 */ /* 0x0001e20000000800 */
[----:B------:R-:W-:Y:S06]  /*04f0*/  BAR.SYNC.DEFER_BLOCKING 0x0 ;  /* 0x0000000000007b1d */ /* 0x000fec0000010000 */
[----:B------:R-:W-:Y:S05]  /*0500*/  @!P0 BRA `(.L_x_5) ;  /* 0x0000000000488947 */ /* 0x000fea0003800000 */
[----:B------:R-:W-:Y:S01]  /*0510*/  BSSY.RECONVERGENT B0, `(.L_x_5) ;  /* 0x0000011000007945 */ /* 0x000fe20003800200 */
[----:B------:R-:W-:Y:S01]  /*0520*/  ISETP.GT.U32.AND P0, PT, R0, 0xff, PT ;  /* 0x000000ff0000780c */ /* 0x000fe20003f04070 */
[----:B0-----:R-:W-:-:S12]  /*0530*/  IMAD.MOV.U32 R5, RZ, RZ, 0x1 ;  /* 0x00000001ff057424 */ /* 0x001fd800078e00ff */
.L_x_7:
[----:B0-----:R-:W-:Y:S05]  /*0540*/  @P0 BRA `(.L_x_6) ;  /* 0x0000000000280947 */ /* 0x001fea0003800000 */
[----:B------:R-:W-:Y:S01]  /*0550*/  ISETP.GE.U32.AND P1, PT, R0, R5, PT ;  /* 0x000000050000720c */ /* 0x000fe20003f26070 */
[----:B------:R-:W-:-:S12]  /*0560*/  WARPSYNC.ALL ;  /* 0x0000000000007948 */ /* 0x000fd80003800000 */
[----:B------:R-:W-:-:S05]  /*0570*/  @P1 IMAD.IADD R2, R0, 0x1, -R5 ;  /* 0x0000000100021824 */ /* 0x000fca00078e0a05 */
[----:B------:R-:W-:-:S05]  /*0580*/  @P1 LEA R2, R2, UR4, 0x2 ;  /* 0x0000000402021c11 */ /* 0x000fca000f8e10ff */
[----:B------:R-:W-:Y:S01]  /*0590*/  @P1 LDS R4, [R2] ;  /* 0x0000000002041984 */ /* 0x000fe20000000800 */
[----:B------:R-:W-:Y:S06]  /*05a0*/  BAR.SYNC.DEFER_BLOCKING 0x0 ;  /* 0x0000000000007b1d */ /* 0x000fec0000010000 */
[----:B------:R-:W0:Y:S02]  /*05b0*/  @P1 LDS R7, [R6] ;  /* 0x0000000006071984 */ /* 0x000e240000000800 */
[----:B0-----:R-:W-:-:S05]  /*05c0*/  @P1 IMAD.IADD R7, R4, 0x1, R7 ;  /* 0x0000000104071824 */ /* 0x001fca00078e0207 */
[----:B------:R0:W-:Y:S01]  /*05d0*/  @P1 STS [R6], R7 ;  /* 0x0000000706001388 */ /* 0x0001e20000000800 */
[----:B------:R-:W-:Y:S06]  /*05e0*/  BAR.SYNC.DEFER_BLOCKING 0x0 ;  /* 0x0000000000007b1d */ /* 0x000fec0000010000 */
.L_x_6:
[----:B------:R-:W-:-:S05]  /*05f0*/  IMAD.SHL.U32 R5, R5, 0x2, RZ ;  /* 0x0000000205057824 */ /* 0x000fca00078e00ff */
[----:B------:R-:W-:-:S13]  /*0600*/  ISETP.GE.U32.AND P1, PT, R5, R3, PT ;  /* 0x000000030500720c */ /* 0x000fda0003f26070 */
[----:B------:R-:W-:Y:S05]  /*0610*/  @!P1 BRA `(.L_x_7) ;  /* 0xfffffffc00c89947 */ /* 0x000fea000383ffff */
[----:B------:R-:W-:Y:S05]  /*0620*/  BSYNC.RECONVERGENT B0 ;  /* 0x0000000000007941 */ /* 0x000fea0003800200 */
.L_x_5:
[----:B0-----:R-:W0:Y:S01]  /*0630*/  LDS R5, [R6] ;  /* 0x0000000006057984 */ /* 0x001e220000000800 */
[----:B------:R-:W1:Y:S01]  /*0640*/  LDC.64 R2, c[0x0][0x398] ;  /* 0x0000e600ff027b82 */ /* 0x000e620000000a00 */
[----:B------:R-:W-:Y:S05]  /*0650*/  WARPSYNC.ALL ;  /* 0x0000000000007948 */ /* 0x000fea0003800000 */
[----:B-1----:R-:W-:-:S05]  /*0660*/  IMAD.WIDE.U32 R2, R0, 0x4, R2 ;  /* 0x0000000400027825 */ /* 0x002fca00078e0002 */
[----:B0-----:R-:W-:Y:S01]  /*0670*/  STG.E desc[UR6][R2.64], R5 ;  /* 0x0000000502007986 */ /* 0x001fe2000c101906 */
[----:B------:R-:W-:Y:S06]  /*0680*/  BAR.SYNC.DEFER_BLOCKING 0x0 ;  /* 0x0000000000007b1d */ /* 0x000fec0000010000 */
[----:B------:R-:W-:Y:S05]  /*0690*/  EXIT ;  /* 0x000000000000794d */ /* 0x000fea0003800000 */
        .weak           $__internal_0_$__cuda_sm20_div_u16
        .type           $__internal_0_$__cuda_sm20_div_u16,@function
        .size           $__internal_0_$__cuda_sm20_div_u16,(.L_x_9 - $__internal_0_$__cuda_sm20_div_u16)
$__internal_0_$__cuda_sm20_div_u16:
[----:B------:R-:W0:Y:S01]  /*06a0*/  I2F.U16 R6, R5 ;  /* 0x0000000500067306 */ /* 0x000e220000101000 */
[----:B------:R-:W-:Y:S01]  /*06b0*/  IMAD.MOV.U32 R7, RZ, RZ, 0x4b800000 ;  /* 0x4b800000ff077424 */ /* 0x000fe200078e00ff */
[----:B------:R-:W-:Y:S02]  /*06c0*/  I2FP.F32.U32.RZ R4, R4 ;  /* 0x0000000400047245 */ /* 0x000fe4000020d000 */
[C---:B0-----:R-:W-:Y:S02]  /*06d0*/  FSETP.GEU.AND P1, PT, |R6|.reuse, 1.175494350822287508e-38, PT ;  /* 0x008000000600780b */ /* 0x041fe40003f2e200 */
[----:B------:R-:W-:Y:S02]  /*06e0*/  FSETP.GT.AND P0, PT, |R6|, 8.50705917302346158658e+37, PT ;  /* 0x7e8000000600780b */ /* 0x000fe40003f04200 */
[----:B------:R-:W-:-:S04]  /*06f0*/  FSEL R7, R7, 1, !P1 ;  /* 0x3f80000007077808 */ /* 0x000fc80004800000 */
[----:B------:R-:W-:Y:S02]  /*0700*/  FSEL R7, R7, 0.25, !P0 ;  /* 0x3e80000007077808 */ /* 0x000fe40004000000 */
[----:B------:R-:W-:Y:S01]  /*0710*/  ISETP.NE.U32.AND P0, PT, R5, RZ, PT ;  /* 0x000000ff0500720c */ /* 0x000fe20003f05070 */
[----:B------:R-:W-:Y:S02]  /*0720*/  IMAD.MOV.U32 R5, RZ, RZ, 0x0 ;  /* 0x00000000ff057424 */ /* 0x000fe400078e00ff */
[----:B------:R-:W-:-:S06]  /*0730*/  FMUL R6, R6, R7 ;  /* 0x0000000706067220 */ /* 0x000fcc0000400000 */
[----:B------:R-:W0:Y:S02]  /*0740*/  MUFU.RCP R6, R6 ;  /* 0x0000000600067308 */ /* 0x000e240000001000 */
[----:B0-----:R-:W-:-:S04]  /*0750*/  FMUL R7, R7, R6 ;  /* 0x0000000607077220 */ /* 0x001fc80000400000 */
[----:B------:R-:W-:-:S04]  /*0760*/  VIADD R7, R7, 0x2 ;  /* 0x0000000207077836 */ /* 0x000fc80000000000 */
[----:B------:R-:W-:Y:S01]  /*0770*/  FMUL.RZ R7, R4, R7 ;  /* 0x0000000704077220 */ /* 0x000fe2000040c000 */
[----:B------:R-:W-:-:S05]  /*0780*/  IMAD.MOV.U32 R4, RZ, RZ, R9 ;  /* 0x000000ffff047224 */ /* 0x000fca00078e0009 */
[----:B------:R-:W0:Y:S02]  /*0790*/  F2I.U32.TRUNC.NTZ R7, R7 ;  /* 0x0000000700077305 */ /* 0x000e24000020f000 */
[----:B0-----:R-:W-:Y:S01]  /*07a0*/  LOP3.LUT R8, R7, 0xffff, RZ, 0xc0, !PT ;  /* 0x0000ffff07087812 */ /* 0x001fe200078ec0ff */
[----:B------:R-:W-:Y:S01]  /*07b0*/  @!P0 IMAD.MOV.U32 R8, RZ, RZ, -0x1 ;  /* 0xffffffffff088424 */ /* 0x000fe200078e00ff */
[----:B------:R-:W-:Y:S06]  /*07c0*/  RET.REL.NODEC R4 `(_Z20process_image_kernelPhS_PiS0_) ;  /* 0xfffffff8040c7950 */ /* 0x000fec0003c3ffff */
.L_x_8:
[----:B------:R-:W-:-:S00]  /*07d0*/  BRA `(.L_x_8) ;  /* 0xfffffffc00fc7947 */ /* 0x000fc0000383ffff */
[----:B------:R-:W-:-:S00]  /*07e0*/  NOP ;  /* 0x0000000000007918 */ /* 0x000fc00000000000 */
        /* <DEDUP_REMOVED lines=9> */
.L_x_9:


//--------------------- .nv.shared._Z20process_image_kernelPhS_PiS0_ --------------------------
	.section	.nv.shared._Z20process_image_kernelPhS_PiS0_,"aw",@nobits
	.sectionflags	@""
	.align	4
.nv.shared._Z20process_image_kernelPhS_PiS0_:
	.zero		3072


//--------------------- .nv.shared.reserved.0     --------------------------
	.section	.nv.shared.reserved.0,"aw",@nobits
	.weak		__nv_reservedSMEM_offset_0_alias
	.size		__nv_reservedSMEM_offset_0_alias, 0, 64
	.other		__nv_reservedSMEM_offset_0_alias,@"STO_CUDA_RESERVED_SHARED STV_DEFAULT"
__nv_reservedSMEM_offset_0_alias:
	.zero		0
	.zero		64


//--------------------- .nv.constant0._Z20process_image_kernelPhS_PiS0_ --------------------------
	.section	.nv.constant0._Z20process_image_kernelPhS_PiS0_,"a",@progbits
	.sectionflags	@""
	.align	4
.nv.constant0._Z20process_image_kernelPhS_PiS0_:
	.zero		928


//--------------------- SYMBOLS --------------------------

	.type		.nv.reservedSmem.offset0,@object
	.size		.nv.reservedSmem.offset0,0x4
	.type		.nv.reservedSmem.cap,@object
	.size		.nv.reservedSmem.cap,0x4
